//
// Generated by NVIDIA NVVM Compiler
//
// Compiler Build ID: CL-36424714
// Cuda compilation tools, release 13.0, V13.0.88
// Based on NVVM 20.0.0
//

.version 9.0
.target sm_100
.address_size 64

	// .globl	_Z6VecAddPfS_S_i

.visible .entry _Z6VecAddPfS_S_i(
	.param .u64 .ptr .align 1 _Z6VecAddPfS_S_i_param_0,
	.param .u64 .ptr .align 1 _Z6VecAddPfS_S_i_param_1,
	.param .u64 .ptr .align 1 _Z6VecAddPfS_S_i_param_2,
	.param .u32 _Z6VecAddPfS_S_i_param_3
)
{
	.reg .pred 	%p<2>;
	.reg .b32 	%r<7>;
	.reg .b32 	%f<4>;
	.reg .b64 	%rd<12>;

	ld.param.u64 	%rd2, [_Z6VecAddPfS_S_i_param_0];
	ld.param.u64 	%rd3, [_Z6VecAddPfS_S_i_param_1];
	ld.param.u64 	%rd4, [_Z6VecAddPfS_S_i_param_2];
	ld.param.u32 	%r2, [_Z6VecAddPfS_S_i_param_3];
	cvta.to.global.u64 	%rd5, %rd4;
	mov.u32 	%r3, %ntid.x;
	mov.u32 	%r4, %ctaid.x;
	mov.u32 	%r5, %tid.x;
	mad.lo.s32 	%r1, %r3, %r4, %r5;
	mul.wide.s32 	%rd6, %r1, 4;
	add.s64 	%rd1, %rd5, %rd6;
	mov.b32 	%r6, 0;
	st.global.u32 	[%rd1], %r6;
	setp.ge.s32 	%p1, %r1, %r2;
	@%p1 bra 	$L__BB0_2;
	cvta.to.global.u64 	%rd7, %rd2;
	cvta.to.global.u64 	%rd8, %rd3;
	add.s64 	%rd10, %rd7, %rd6;
	ld.global.f32 	%f1, [%rd10];
	add.s64 	%rd11, %rd8, %rd6;
	ld.global.f32 	%f2, [%rd11];
	add.f32 	%f3, %f1, %f2;
	st.global.f32 	[%rd1], %f3;
$L__BB0_2:
	ret;

}


// ===== COMPILED SASS (sm_100) =====

	.target	sm_100

	.elftype	@"ET_EXEC"


//--------------------- .note.nv.tkinfo           --------------------------
	.section	.note.nv.tkinfo,"",@"SHT_NOTE"
	.sectionflags	@"SHF_NOTE_NV_TKINFO"
	.tkinfo
        /*0018*/ 	.word	0x00000002
        /*0030*/ 	.string	""
        /*0030*/ 	.string	"ptxas"
        /*0030*/ 	.string	"Cuda compilation tools, release 13.0, V13.0.88"
        /*0030*/ 	.string	"Build cuda_13.0.r13.0/compiler.36424714_0"
        /*0030*/ 	.string	"-arch sm_100 -m 64 "



//--------------------- .note.nv.cuinfo           --------------------------
	.section	.note.nv.cuinfo,"",@"SHT_NOTE"
	.sectionflags	@"SHF_NOTE_NV_CUINFO"
        /*0018*/ 	.short	0x0002
        /*001a*/ 	.short	0x0064
        /*001c*/ 	.short	0x0082
	.zero		2


//--------------------- .nv.info                  --------------------------
	.section	.nv.info,"",@"SHT_CUDA_INFO"
	.align	4


	//----- nvinfo : EIATTR_REGCOUNT
	.align		4
        /*0000*/ 	.byte	0x04, 0x2f
        /*0002*/ 	.short	(.L_1 - .L_0)
	.align		4
.L_0:
        /*0004*/ 	.word	index@(_Z6VecAddPfS_S_i)
        /*0008*/ 	.word	0x0000000c


	//----- nvinfo : EIATTR_FRAME_SIZE
	.align		4
.L_1:
        /*000c*/ 	.byte	0x04, 0x11
        /*000e*/ 	.short	(.L_3 - .L_2)
	.align		4
.L_2:
        /*0010*/ 	.word	index@(_Z6VecAddPfS_S_i)
        /*0014*/ 	.word	0x00000000


	//----- nvinfo : EIATTR_MIN_STACK_SIZE
	.align		4
.L_3:
        /*0018*/ 	.byte	0x04, 0x12
        /*001a*/ 	.short	(.L_5 - .L_4)
	.align		4
.L_4:
        /*001c*/ 	.word	index@(_Z6VecAddPfS_S_i)
        /*0020*/ 	.word	0x00000000
.L_5:


//--------------------- .nv.compat                --------------------------
	.section	.nv.compat,"",@"SHT_CUDA_COMPAT_INFO"
	.align	4
        /*0000*/ 	.byte	0x02, 0x09, 0x00, 0x00, 0x02, 0x02, 0x01, 0x00, 0x02, 0x05, 0x05, 0x00, 0x03, 0x07, 0x01, 0x01
        /*0010*/ 	.byte	0x02, 0x03, 0x00, 0x00, 0x02, 0x06, 0x01, 0x00, 0x04, 0x0b, 0x08, 0x00, 0x09, 0x00, 0x00, 0x00
        /*0020*/ 	.byte	0x00, 0x00, 0x00, 0x00


//--------------------- .nv.info._Z6VecAddPfS_S_i --------------------------
	.section	.nv.info._Z6VecAddPfS_S_i,"",@"SHT_CUDA_INFO"
	.sectionflags	@""
	.align	4


	//----- nvinfo : EIATTR_CUDA_API_VERSION
	.align		4
        /*0000*/ 	.byte	0x04, 0x37
        /*0002*/ 	.short	(.L_7 - .L_6)
.L_6:
        /*0004*/ 	.word	0x00000082


	//----- nvinfo : EIATTR_KPARAM_INFO
	.align		4
.L_7:
        /*0008*/ 	.byte	0x04, 0x17
        /*000a*/ 	.short	(.L_9 - .L_8)
.L_8:
        /*000c*/ 	.word	0x00000000
        /*0010*/ 	.short	0x0003
        /*0012*/ 	.short	0x0018
        /*0014*/ 	.byte	0x00, 0xf0, 0x11, 0x00


	//----- nvinfo : EIATTR_KPARAM_INFO
	.align		4
.L_9:
        /*0018*/ 	.byte	0x04, 0x17
        /*001a*/ 	.short	(.L_11 - .L_10)
.L_10:
        /*001c*/ 	.word	0x00000000
        /*0020*/ 	.short	0x0002
        /*0022*/ 	.short	0x0010
        /*0024*/ 	.byte	0x00, 0xf5, 0x21, 0x00


	//----- nvinfo : EIATTR_KPARAM_INFO
	.align		4
.L_11:
        /*0028*/ 	.byte	0x04, 0x17
        /*002a*/ 	.short	(.L_13 - .L_12)
.L_12:
        /*002c*/ 	.word	0x00000000
        /*0030*/ 	.short	0x0001
        /*0032*/ 	.short	0x0008
        /*0034*/ 	.byte	0x00, 0xf5, 0x21, 0x00


	//----- nvinfo : EIATTR_KPARAM_INFO
	.align		4
.L_13:
        /*0038*/ 	.byte	0x04, 0x17
        /*003a*/ 	.short	(.L_15 - .L_14)
.L_14:
        /*003c*/ 	.word	0x00000000
        /*0040*/ 	.short	0x0000
        /*0042*/ 	.short	0x0000
        /*0044*/ 	.byte	0x00, 0xf5, 0x21, 0x00


	//----- nvinfo : EIATTR_SPARSE_MMA_MASK
	.align		4
.L_15:
        /*0048*/ 	.byte	0x03, 0x50
        /*004a*/ 	.short	0x0000


	//----- nvinfo : EIATTR_MAXREG_COUNT
	.align		4
        /*004c*/ 	.byte	0x03, 0x1b
        /*004e*/ 	.short	0x00ff


	//----- nvinfo : EIATTR_MERCURY_ISA_VERSION
	.align		4
        /*0050*/ 	.byte	0x03, 0x5f
        /*0052*/ 	.short	0x0101


	//----- nvinfo : EIATTR_VRC_CTA_INIT_COUNT
	.align		4
        /*0054*/ 	.byte	0x02, 0x4a
	.zero		1
	.zero		1


	//----- nvinfo : EIATTR_EXIT_INSTR_OFFSETS
	.align		4
        /*0058*/ 	.byte	0x04, 0x1c
        /*005a*/ 	.short	(.L_17 - .L_16)


	//   ....[0]....
.L_16:
        /*005c*/ 	.word	0x000000b0


	//   ....[1]....
        /*0060*/ 	.word	0x00000140


	//----- nvinfo : EIATTR_CBANK_PARAM_SIZE
	.align		4
.L_17:
        /*0064*/ 	.byte	0x03, 0x19
        /*0066*/ 	.short	0x001c


	//----- nvinfo : EIATTR_PARAM_CBANK
	.align		4
        /*0068*/ 	.byte	0x04, 0x0a
        /*006a*/ 	.short	(.L_19 - .L_18)
	.align		4
.L_18:
        /*006c*/ 	.word	index@(.nv.constant0._Z6VecAddPfS_S_i)
        /*0070*/ 	.short	0x0380
        /*0072*/ 	.short	0x001c


	//----- nvinfo : EIATTR_SW_WAR
	.align		4
.L_19:
        /*0074*/ 	.byte	0x04, 0x36
        /*0076*/ 	.short	(.L_21 - .L_20)
.L_20:
        /*0078*/ 	.word	0x00000008
.L_21:


//--------------------- .nv.callgraph             --------------------------
	.section	.nv.callgraph,"",@"SHT_CUDA_CALLGRAPH"
	.align	4
	.sectionentsize	8
	.align		4
        /*0000*/ 	.word	0x00000000
	.align		4
        /*0004*/ 	.word	0xffffffff
	.align		4
        /*0008*/ 	.word	0x00000000
	.align		4
        /*000c*/ 	.word	0xfffffffe
	.align		4
        /*0010*/ 	.word	0x00000000
	.align		4
        /*0014*/ 	.word	0xfffffffd
	.align		4
        /*0018*/ 	.word	0x00000000
	.align		4
        /*001c*/ 	.word	0xfffffffc


//--------------------- .text._Z6VecAddPfS_S_i    --------------------------
	.section	.text._Z6VecAddPfS_S_i,"ax",@progbits
	.align	128
        .global         _Z6VecAddPfS_S_i
        .type           _Z6VecAddPfS_S_i,@function
        .size           _Z6VecAddPfS_S_i,(.L_x_1 - _Z6VecAddPfS_S_i)
        .other          _Z6VecAddPfS_S_i,@"STO_CUDA_ENTRY STV_DEFAULT"
_Z6VecAddPfS_S_i:
.text._Z6VecAddPfS_S_i:
[----:B------:R-:W-:Y:S01]  /*0000*/  LDC R1, c[0x0][0x37c] ;  /* 0x0000df00ff017b82 */ /* 0x000fe20000000800 */
[----:B------:R-:W0:Y:S01]  /*0010*/  S2R R9, SR_CTAID.X ;  /* 0x0000000000097919 */ /* 0x000e220000002500 */
[----:B------:R-:W0:Y:S06]  /*0020*/  LDCU UR6, c[0x0][0x360] ;  /* 0x00006c00ff0677ac */ /* 0x000e2c0008000800 */
[----:B------:R-:W1:Y:S01]  /*0030*/  LDC.64 R2, c[0x0][0x390] ;  /* 0x0000e400ff027b82 */ /* 0x000e620000000a00 */
[----:B------:R-:W0:Y:S01]  /*0040*/  S2R R0, SR_TID.X ;  /* 0x0000000000007919 */ /* 0x000e220000002100 */
[----:B------:R-:W2:Y:S01]  /*0050*/  LDCU UR7, c[0x0][0x398] ;  /* 0x00007300ff0777ac */ /* 0x000ea20008000800 */
[----:B------:R-:W3:Y:S01]  /*0060*/  LDCU.64 UR4, c[0x0][0x358] ;  /* 0x00006b00ff0477ac */ /* 0x000ee20008000a00 */
[----:B0-----:R-:W-:-:S04]  /*0070*/  IMAD R9, R9, UR6, R0 ;  /* 0x0000000609097c24 */ /* 0x001fc8000f8e0200 */
[C---:B-1----:R-:W-:Y:S01]  /*0080*/  IMAD.WIDE R2, R9.reuse, 0x4, R2 ;  /* 0x0000000409027825 */ /* 0x042fe200078e0202 */
[----:B--2---:R-:W-:-:S04]  /*0090*/  ISETP.GE.AND P0, PT, R9, UR7, PT ;  /* 0x0000000709007c0c */ /* 0x004fc8000bf06270 */
[----:B---3--:R0:W-:Y:S09]  /*00a0*/  STG.E desc[UR4][R2.64], RZ ;  /* 0x000000ff02007986 */ /* 0x0081f2000c101904 */
[----:B------:R-:W-:Y:S05]  /*00b0*/  @P0 EXIT ;  /* 0x000000000000094d */ /* 0x000fea0003800000 */
[----:B------:R-:W1:Y:S08]  /*00c0*/  LDC.64 R4, c[0x0][0x380] ;  /* 0x0000e000ff047b82 */ /* 0x000e700000000a00 */
[----:B------:R-:W2:Y:S01]  /*00d0*/  LDC.64 R6, c[0x0][0x388] ;  /* 0x0000e200ff067b82 */ /* 0x000ea20000000a00 */
[----:B-1----:R-:W-:-:S06]  /*00e0*/  IMAD.WIDE R4, R9, 0x4, R4 ;  /* 0x0000000409047825 */ /* 0x002fcc00078e0204 */
[----:B------:R-:W3:Y:S01]  /*00f0*/  LDG.E R4, desc[UR4][R4.64] ;  /* 0x0000000404047981 */ /* 0x000ee2000c1e1900 */
[----:B--2---:R-:W-:-:S06]  /*0100*/  IMAD.WIDE R6, R9, 0x4, R6 ;  /* 0x0000000409067825 */ /* 0x004fcc00078e0206 */
[----:B------:R-:W3:Y:S02]  /*0110*/  LDG.E R7, desc[UR4][R6.64] ;  /* 0x0000000406077981 */ /* 0x000ee4000c1e1900 */
[----:B---3--:R-:W-:-:S05]  /*0120*/  FADD R9, R4, R7 ;  /* 0x0000000704097221 */ /* 0x008fca0000000000 */
[----:B------:R-:W-:Y:S01]  /*0130*/  STG.E desc[UR4][R2.64], R9 ;  /* 0x0000000902007986 */ /* 0x000fe2000c101904 */
[----:B------:R-:W-:Y:S05]  /*0140*/  EXIT ;  /* 0x000000000000794d */ /* 0x000fea0003800000 */
.L_x_0:
[----:B------:R-:W-:-:S00]  /*0150*/  BRA `(.L_x_0) ;  /* 0xfffffffc00fc7947 */ /* 0x000fc0000383ffff */
[----:B------:R-:W-:-:S00]  /*0160*/  NOP ;  /* 0x0000000000007918 */ /* 0x000fc00000000000 */
        /* <DEDUP_REMOVED lines=9> */
.L_x_1:


//--------------------- .nv.shared.reserved.0     --------------------------
	.section	.nv.shared.reserved.0,"aw",@nobits
	.weak		__nv_reservedSMEM_offset_0_alias
	.size		__nv_reservedSMEM_offset_0_alias, 0, 64
	.other		__nv_reservedSMEM_offset_0_alias,@"STO_CUDA_RESERVED_SHARED STV_DEFAULT"
__nv_reservedSMEM_offset_0_alias:
	.zero		0
	.zero		64


//--------------------- .nv.constant0._Z6VecAddPfS_S_i --------------------------
	.section	.nv.constant0._Z6VecAddPfS_S_i,"a",@progbits
	.sectionflags	@""
	.align	4
.nv.constant0._Z6VecAddPfS_S_i:
	.zero		924


//--------------------- SYMBOLS --------------------------

	.type		.nv.reservedSmem.offset0,@object
	.size		.nv.reservedSmem.offset0,0x4
